//
// Generated by NVIDIA NVVM Compiler
//
// Compiler Build ID: CL-36424714
// Cuda compilation tools, release 13.0, V13.0.88
// Based on NVVM 20.0.0
//

.version 9.0
.target sm_100
.address_size 64

	// .globl	_Z15marixMulKernrl0IfEvPT_S1_S1_iii

.visible .entry _Z15marixMulKernrl0IfEvPT_S1_S1_iii(
	.param .u64 .ptr .align 1 _Z15marixMulKernrl0IfEvPT_S1_S1_iii_param_0,
	.param .u64 .ptr .align 1 _Z15marixMulKernrl0IfEvPT_S1_S1_iii_param_1,
	.param .u64 .ptr .align 1 _Z15marixMulKernrl0IfEvPT_S1_S1_iii_param_2,
	.param .u32 _Z15marixMulKernrl0IfEvPT_S1_S1_iii_param_3,
	.param .u32 _Z15marixMulKernrl0IfEvPT_S1_S1_iii_param_4,
	.param .u32 _Z15marixMulKernrl0IfEvPT_S1_S1_iii_param_5
)
{


	ret;

}


// ===== COMPILED SASS (sm_100) =====

	.target	sm_100

	.elftype	@"ET_EXEC"


//--------------------- .note.nv.tkinfo           --------------------------
	.section	.note.nv.tkinfo,"",@"SHT_NOTE"
	.sectionflags	@"SHF_NOTE_NV_TKINFO"
	.tkinfo
        /*0018*/ 	.word	0x00000002
        /*0030*/ 	.string	""
        /*0030*/ 	.string	"ptxas"
        /*0030*/ 	.string	"Cuda compilation tools, release 13.0, V13.0.88"
        /*0030*/ 	.string	"Build cuda_13.0.r13.0/compiler.36424714_0"
        /*0030*/ 	.string	"-arch sm_100 -m 64 "



//--------------------- .note.nv.cuinfo           --------------------------
	.section	.note.nv.cuinfo,"",@"SHT_NOTE"
	.sectionflags	@"SHF_NOTE_NV_CUINFO"
        /*0018*/ 	.short	0x0002
        /*001a*/ 	.short	0x0064
        /*001c*/ 	.short	0x0082
	.zero		2


//--------------------- .nv.info                  --------------------------
	.section	.nv.info,"",@"SHT_CUDA_INFO"
	.align	4


	//----- nvinfo : EIATTR_REGCOUNT
	.align		4
        /*0000*/ 	.byte	0x04, 0x2f
        /*0002*/ 	.short	(.L_1 - .L_0)
	.align		4
.L_0:
        /*0004*/ 	.word	index@(_Z15marixMulKernrl0IfEvPT_S1_S1_iii)
        /*0008*/ 	.word	0x00000004


	//----- nvinfo : EIATTR_FRAME_SIZE
	.align		4
.L_1:
        /*000c*/ 	.byte	0x04, 0x11
        /*000e*/ 	.short	(.L_3 - .L_2)
	.align		4
.L_2:
        /*0010*/ 	.word	index@(_Z15marixMulKernrl0IfEvPT_S1_S1_iii)
        /*0014*/ 	.word	0x00000000


	//----- nvinfo : EIATTR_MIN_STACK_SIZE
	.align		4
.L_3:
        /*0018*/ 	.byte	0x04, 0x12
        /*001a*/ 	.short	(.L_5 - .L_4)
	.align		4
.L_4:
        /*001c*/ 	.word	index@(_Z15marixMulKernrl0IfEvPT_S1_S1_iii)
        /*0020*/ 	.word	0x00000000
.L_5:


//--------------------- .nv.compat                --------------------------
	.section	.nv.compat,"",@"SHT_CUDA_COMPAT_INFO"
	.align	4
        /*0000*/ 	.byte	0x02, 0x09, 0x00, 0x00, 0x02, 0x02, 0x01, 0x00, 0x02, 0x05, 0x05, 0x00, 0x03, 0x07, 0x01, 0x01
        /*0010*/ 	.byte	0x02, 0x03, 0x00, 0x00, 0x02, 0x06, 0x01, 0x00, 0x04, 0x0b, 0x08, 0x00, 0x09, 0x00, 0x00, 0x00
        /*0020*/ 	.byte	0x00, 0x00, 0x00, 0x00


//--------------------- .nv.info._Z15marixMulKernrl0IfEvPT_S1_S1_iii --------------------------
	.section	.nv.info._Z15marixMulKernrl0IfEvPT_S1_S1_iii,"",@"SHT_CUDA_INFO"
	.sectionflags	@""
	.align	4


	//----- nvinfo : EIATTR_CUDA_API_VERSION
	.align		4
        /*0000*/ 	.byte	0x04, 0x37
        /*0002*/ 	.short	(.L_7 - .L_6)
.L_6:
        /*0004*/ 	.word	0x00000082


	//----- nvinfo : EIATTR_KPARAM_INFO
	.align		4
.L_7:
        /*0008*/ 	.byte	0x04, 0x17
        /*000a*/ 	.short	(.L_9 - .L_8)
.L_8:
        /*000c*/ 	.word	0x00000000
        /*0010*/ 	.short	0x0005
        /*0012*/ 	.short	0x0020
        /*0014*/ 	.byte	0x00, 0xf0, 0x11, 0x00


	//----- nvinfo : EIATTR_KPARAM_INFO
	.align		4
.L_9:
        /*0018*/ 	.byte	0x04, 0x17
        /*001a*/ 	.short	(.L_11 - .L_10)
.L_10:
        /*001c*/ 	.word	0x00000000
        /*0020*/ 	.short	0x0004
        /*0022*/ 	.short	0x001c
        /*0024*/ 	.byte	0x00, 0xf0, 0x11, 0x00


	//----- nvinfo : EIATTR_KPARAM_INFO
	.align		4
.L_11:
        /*0028*/ 	.byte	0x04, 0x17
        /*002a*/ 	.short	(.L_13 - .L_12)
.L_12:
        /*002c*/ 	.word	0x00000000
        /*0030*/ 	.short	0x0003
        /*0032*/ 	.short	0x0018
        /*0034*/ 	.byte	0x00, 0xf0, 0x11, 0x00


	//----- nvinfo : EIATTR_KPARAM_INFO
	.align		4
.L_13:
        /*0038*/ 	.byte	0x04, 0x17
        /*003a*/ 	.short	(.L_15 - .L_14)
.L_14:
        /*003c*/ 	.word	0x00000000
        /*0040*/ 	.short	0x0002
        /*0042*/ 	.short	0x0010
        /*0044*/ 	.byte	0x00, 0xf5, 0x21, 0x00


	//----- nvinfo : EIATTR_KPARAM_INFO
	.align		4
.L_15:
        /*0048*/ 	.byte	0x04, 0x17
        /*004a*/ 	.short	(.L_17 - .L_16)
.L_16:
        /*004c*/ 	.word	0x00000000
        /*0050*/ 	.short	0x0001
        /*0052*/ 	.short	0x0008
        /*0054*/ 	.byte	0x00, 0xf5, 0x21, 0x00


	//----- nvinfo : EIATTR_KPARAM_INFO
	.align		4
.L_17:
        /*0058*/ 	.byte	0x04, 0x17
        /*005a*/ 	.short	(.L_19 - .L_18)
.L_18:
        /*005c*/ 	.word	0x00000000
        /*0060*/ 	.short	0x0000
        /*0062*/ 	.short	0x0000
        /*0064*/ 	.byte	0x00, 0xf5, 0x21, 0x00


	//----- nvinfo : EIATTR_SPARSE_MMA_MASK
	.align		4
.L_19:
        /*0068*/ 	.byte	0x03, 0x50
        /*006a*/ 	.short	0x0000


	//----- nvinfo : EIATTR_MAXREG_COUNT
	.align		4
        /*006c*/ 	.byte	0x03, 0x1b
        /*006e*/ 	.short	0x00ff


	//----- nvinfo : EIATTR_MERCURY_ISA_VERSION
	.align		4
        /*0070*/ 	.byte	0x03, 0x5f
        /*0072*/ 	.short	0x0101


	//----- nvinfo : EIATTR_VRC_CTA_INIT_COUNT
	.align		4
        /*0074*/ 	.byte	0x02, 0x4a
	.zero		1
	.zero		1


	//----- nvinfo : EIATTR_EXIT_INSTR_OFFSETS
	.align		4
        /*0078*/ 	.byte	0x04, 0x1c
        /*007a*/ 	.short	(.L_21 - .L_20)


	//   ....[0]....
.L_20:
        /*007c*/ 	.word	0x00000010


	//----- nvinfo : EIATTR_CBANK_PARAM_SIZE
	.align		4
.L_21:
        /*0080*/ 	.byte	0x03, 0x19
        /*0082*/ 	.short	0x0024


	//----- nvinfo : EIATTR_PARAM_CBANK
	.align		4
        /*0084*/ 	.byte	0x04, 0x0a
        /*0086*/ 	.short	(.L_23 - .L_22)
	.align		4
.L_22:
        /*0088*/ 	.word	index@(.nv.constant0._Z15marixMulKernrl0IfEvPT_S1_S1_iii)
        /*008c*/ 	.short	0x0380
        /*008e*/ 	.short	0x0024


	//----- nvinfo : EIATTR_SW_WAR
	.align		4
.L_23:
        /*0090*/ 	.byte	0x04, 0x36
        /*0092*/ 	.short	(.L_25 - .L_24)
.L_24:
        /*0094*/ 	.word	0x00000008
.L_25:


//--------------------- .nv.callgraph             --------------------------
	.section	.nv.callgraph,"",@"SHT_CUDA_CALLGRAPH"
	.align	4
	.sectionentsize	8
	.align		4
        /*0000*/ 	.word	0x00000000
	.align		4
        /*0004*/ 	.word	0xffffffff
	.align		4
        /*0008*/ 	.word	0x00000000
	.align		4
        /*000c*/ 	.word	0xfffffffe
	.align		4
        /*0010*/ 	.word	0x00000000
	.align		4
        /*0014*/ 	.word	0xfffffffd
	.align		4
        /*0018*/ 	.word	0x00000000
	.align		4
        /*001c*/ 	.word	0xfffffffc


//--------------------- .text._Z15marixMulKernrl0IfEvPT_S1_S1_iii --------------------------
	.section	.text._Z15marixMulKernrl0IfEvPT_S1_S1_iii,"ax",@progbits
	.align	128
        .global         _Z15marixMulKernrl0IfEvPT_S1_S1_iii
        .type           _Z15marixMulKernrl0IfEvPT_S1_S1_iii,@function
        .size           _Z15marixMulKernrl0IfEvPT_S1_S1_iii,(.L_x_1 - _Z15marixMulKernrl0IfEvPT_S1_S1_iii)
        .other          _Z15marixMulKernrl0IfEvPT_S1_S1_iii,@"STO_CUDA_ENTRY STV_DEFAULT"
_Z15marixMulKernrl0IfEvPT_S1_S1_iii:
.text._Z15marixMulKernrl0IfEvPT_S1_S1_iii:
[----:B------:R-:W-:Y:S01]  /*0000*/  LDC R1, c[0x0][0x37c] ;  /* 0x0000df00ff017b82 */ /* 0x000fe20000000800 */
[----:B------:R-:W-:Y:S05]  /*0010*/  EXIT ;  /* 0x000000000000794d */ /* 0x000fea0003800000 */
.L_x_0:
[----:B------:R-:W-:-:S00]  /*0020*/  BRA `(.L_x_0) ;  /* 0xfffffffc00fc7947 */ /* 0x000fc0000383ffff */
[----:B------:R-:W-:-:S00]  /*0030*/  NOP ;  /* 0x0000000000007918 */ /* 0x000fc00000000000 */
        /* <DEDUP_REMOVED lines=12> */
.L_x_1:


//--------------------- .nv.shared.reserved.0     --------------------------
	.section	.nv.shared.reserved.0,"aw",@nobits
	.weak		__nv_reservedSMEM_offset_0_alias
	.size		__nv_reservedSMEM_offset_0_alias, 0, 64
	.other		__nv_reservedSMEM_offset_0_alias,@"STO_CUDA_RESERVED_SHARED STV_DEFAULT"
__nv_reservedSMEM_offset_0_alias:
	.zero		0
	.zero		64


//--------------------- .nv.constant0._Z15marixMulKernrl0IfEvPT_S1_S1_iii --------------------------
	.section	.nv.constant0._Z15marixMulKernrl0IfEvPT_S1_S1_iii,"a",@progbits
	.sectionflags	@""
	.align	4
.nv.constant0._Z15marixMulKernrl0IfEvPT_S1_S1_iii:
	.zero		932


//--------------------- SYMBOLS --------------------------

	.type		.nv.reservedSmem.offset0,@object
	.size		.nv.reservedSmem.offset0,0x4
